//
// Generated by NVIDIA NVVM Compiler
//
// Compiler Build ID: CL-36424714
// Cuda compilation tools, release 13.0, V13.0.88
// Based on NVVM 20.0.0
//

.version 9.0
.target sm_100
.address_size 64

	// .globl	_Z10vectorSwapPfS_i

.visible .entry _Z10vectorSwapPfS_i(
	.param .u64 .ptr .align 1 _Z10vectorSwapPfS_i_param_0,
	.param .u64 .ptr .align 1 _Z10vectorSwapPfS_i_param_1,
	.param .u32 _Z10vectorSwapPfS_i_param_2
)
{
	.reg .pred 	%p<6>;
	.reg .b32 	%r<14>;
	.reg .b32 	%f<7>;
	.reg .b64 	%rd<13>;

	ld.param.u64 	%rd4, [_Z10vectorSwapPfS_i_param_0];
	ld.param.u64 	%rd5, [_Z10vectorSwapPfS_i_param_1];
	ld.param.u32 	%r5, [_Z10vectorSwapPfS_i_param_2];
	cvta.to.global.u64 	%rd1, %rd5;
	cvta.to.global.u64 	%rd2, %rd4;
	mov.u32 	%r6, %ntid.x;
	mov.u32 	%r7, %ctaid.x;
	mov.u32 	%r8, %tid.x;
	mad.lo.s32 	%r1, %r6, %r7, %r8;
	cvt.rn.f32.s32 	%f1, %r5;
	sqrt.rn.f32 	%f2, %f1;
	cvt.rzi.s32.f32 	%r2, %f2;
	setp.ge.s32 	%p1, %r1, %r5;
	@%p1 bra 	$L__BB0_6;
	div.s32 	%r9, %r1, %r2;
	mul.lo.s32 	%r10, %r9, %r2;
	sub.s32 	%r4, %r1, %r10;
	and.b32  	%r11, %r4, 1;
	setp.eq.b32 	%p2, %r11, 1;
	add.s32 	%r12, %r2, -1;
	setp.eq.s32 	%p3, %r4, %r12;
	mul.wide.s32 	%rd6, %r1, 4;
	add.s64 	%rd3, %rd2, %rd6;
	or.pred  	%p4, %p2, %p3;
	@%p4 bra 	$L__BB0_3;
	ld.global.f32 	%f3, [%rd3];
	ld.global.f32 	%f4, [%rd3+4];
	st.global.f32 	[%rd3], %f4;
	st.global.f32 	[%rd3+4], %f3;
$L__BB0_3:
	bar.sync 	0;
	setp.ge.s32 	%p5, %r9, %r4;
	@%p5 bra 	$L__BB0_5;
	mad.lo.s32 	%r13, %r4, %r2, %r9;
	mul.wide.s32 	%rd9, %r13, 4;
	add.s64 	%rd10, %rd2, %rd9;
	ld.global.f32 	%f6, [%rd10];
	add.s64 	%rd12, %rd1, %rd6;
	st.global.f32 	[%rd12], %f6;
	bra.uni 	$L__BB0_6;
$L__BB0_5:
	ld.global.f32 	%f5, [%rd3];
	add.s64 	%rd8, %rd1, %rd6;
	st.global.f32 	[%rd8], %f5;
$L__BB0_6:
	ret;

}


// ===== COMPILED SASS (sm_100) =====

	.target	sm_100

	.elftype	@"ET_EXEC"


//--------------------- .note.nv.tkinfo           --------------------------
	.section	.note.nv.tkinfo,"",@"SHT_NOTE"
	.sectionflags	@"SHF_NOTE_NV_TKINFO"
	.tkinfo
        /*0018*/ 	.word	0x00000002
        /*0030*/ 	.string	""
        /*0030*/ 	.string	"ptxas"
        /*0030*/ 	.string	"Cuda compilation tools, release 13.0, V13.0.88"
        /*0030*/ 	.string	"Build cuda_13.0.r13.0/compiler.36424714_0"
        /*0030*/ 	.string	"-arch sm_100 -m 64 "



//--------------------- .note.nv.cuinfo           --------------------------
	.section	.note.nv.cuinfo,"",@"SHT_NOTE"
	.sectionflags	@"SHF_NOTE_NV_CUINFO"
        /*0018*/ 	.short	0x0002
        /*001a*/ 	.short	0x0064
        /*001c*/ 	.short	0x0082
	.zero		2


//--------------------- .nv.info                  --------------------------
	.section	.nv.info,"",@"SHT_CUDA_INFO"
	.align	4


	//----- nvinfo : EIATTR_REGCOUNT
	.align		4
        /*0000*/ 	.byte	0x04, 0x2f
        /*0002*/ 	.short	(.L_1 - .L_0)
	.align		4
.L_0:
        /*0004*/ 	.word	index@(_Z10vectorSwapPfS_i)
        /*0008*/ 	.word	0x00000010


	//----- nvinfo : EIATTR_FRAME_SIZE
	.align		4
.L_1:
        /*000c*/ 	.byte	0x04, 0x11
        /*000e*/ 	.short	(.L_3 - .L_2)
	.align		4
.L_2:
        /*0010*/ 	.word	index@($__internal_0_$__cuda_sm20_sqrt_rn_f32_slowpath)
        /*0014*/ 	.word	0x00000000


	//----- nvinfo : EIATTR_FRAME_SIZE
	.align		4
.L_3:
        /*0018*/ 	.byte	0x04, 0x11
        /*001a*/ 	.short	(.L_5 - .L_4)
	.align		4
.L_4:
        /*001c*/ 	.word	index@(_Z10vectorSwapPfS_i)
        /*0020*/ 	.word	0x00000000


	//----- nvinfo : EIATTR_MIN_STACK_SIZE
	.align		4
.L_5:
        /*0024*/ 	.byte	0x04, 0x12
        /*0026*/ 	.short	(.L_7 - .L_6)
	.align		4
.L_6:
        /*0028*/ 	.word	index@(_Z10vectorSwapPfS_i)
        /*002c*/ 	.word	0x00000000
.L_7:


//--------------------- .nv.compat                --------------------------
	.section	.nv.compat,"",@"SHT_CUDA_COMPAT_INFO"
	.align	4
        /*0000*/ 	.byte	0x02, 0x09, 0x00, 0x00, 0x02, 0x02, 0x01, 0x00, 0x02, 0x05, 0x05, 0x00, 0x03, 0x07, 0x01, 0x01
        /*0010*/ 	.byte	0x02, 0x03, 0x00, 0x00, 0x02, 0x06, 0x01, 0x00, 0x04, 0x0b, 0x08, 0x00, 0x01, 0x00, 0x00, 0x00
        /*0020*/ 	.byte	0x00, 0x00, 0x00, 0x00


//--------------------- .nv.info._Z10vectorSwapPfS_i --------------------------
	.section	.nv.info._Z10vectorSwapPfS_i,"",@"SHT_CUDA_INFO"
	.sectionflags	@""
	.align	4


	//----- nvinfo : EIATTR_CUDA_API_VERSION
	.align		4
        /*0000*/ 	.byte	0x04, 0x37
        /*0002*/ 	.short	(.L_9 - .L_8)
.L_8:
        /*0004*/ 	.word	0x00000082


	//----- nvinfo : EIATTR_KPARAM_INFO
	.align		4
.L_9:
        /*0008*/ 	.byte	0x04, 0x17
        /*000a*/ 	.short	(.L_11 - .L_10)
.L_10:
        /*000c*/ 	.word	0x00000000
        /*0010*/ 	.short	0x0002
        /*0012*/ 	.short	0x0010
        /*0014*/ 	.byte	0x00, 0xf0, 0x11, 0x00


	//----- nvinfo : EIATTR_KPARAM_INFO
	.align		4
.L_11:
        /*0018*/ 	.byte	0x04, 0x17
        /*001a*/ 	.short	(.L_13 - .L_12)
.L_12:
        /*001c*/ 	.word	0x00000000
        /*0020*/ 	.short	0x0001
        /*0022*/ 	.short	0x0008
        /*0024*/ 	.byte	0x00, 0xf5, 0x21, 0x00


	//----- nvinfo : EIATTR_KPARAM_INFO
	.align		4
.L_13:
        /*0028*/ 	.byte	0x04, 0x17
        /*002a*/ 	.short	(.L_15 - .L_14)
.L_14:
        /*002c*/ 	.word	0x00000000
        /*0030*/ 	.short	0x0000
        /*0032*/ 	.short	0x0000
        /*0034*/ 	.byte	0x00, 0xf5, 0x21, 0x00


	//----- nvinfo : EIATTR_SPARSE_MMA_MASK
	.align		4
.L_15:
        /*0038*/ 	.byte	0x03, 0x50
        /*003a*/ 	.short	0x0000


	//----- nvinfo : EIATTR_MAXREG_COUNT
	.align		4
        /*003c*/ 	.byte	0x03, 0x1b
        /*003e*/ 	.short	0x00ff


	//----- nvinfo : EIATTR_NUM_BARRIERS
	.align		4
        /*0040*/ 	.byte	0x02, 0x4c
        /*0042*/ 	.byte	0x01
	.zero		1


	//----- nvinfo : EIATTR_MERCURY_ISA_VERSION
	.align		4
        /*0044*/ 	.byte	0x03, 0x5f
        /*0046*/ 	.short	0x0101


	//----- nvinfo : EIATTR_VRC_CTA_INIT_COUNT
	.align		4
        /*0048*/ 	.byte	0x02, 0x4a
	.zero		1
	.zero		1


	//----- nvinfo : EIATTR_EXIT_INSTR_OFFSETS
	.align		4
        /*004c*/ 	.byte	0x04, 0x1c
        /*004e*/ 	.short	(.L_17 - .L_16)


	//   ....[0]....
.L_16:
        /*0050*/ 	.word	0x00000140


	//   ....[1]....
        /*0054*/ 	.word	0x00000450


	//   ....[2]....
        /*0058*/ 	.word	0x000004a0


	//----- nvinfo : EIATTR_CRS_STACK_SIZE
	.align		4
.L_17:
        /*005c*/ 	.byte	0x04, 0x1e
        /*005e*/ 	.short	(.L_19 - .L_18)
.L_18:
        /*0060*/ 	.word	0x00000000


	//----- nvinfo : EIATTR_CBANK_PARAM_SIZE
	.align		4
.L_19:
        /*0064*/ 	.byte	0x03, 0x19
        /*0066*/ 	.short	0x0014


	//----- nvinfo : EIATTR_PARAM_CBANK
	.align		4
        /*0068*/ 	.byte	0x04, 0x0a
        /*006a*/ 	.short	(.L_21 - .L_20)
	.align		4
.L_20:
        /*006c*/ 	.word	index@(.nv.constant0._Z10vectorSwapPfS_i)
        /*0070*/ 	.short	0x0380
        /*0072*/ 	.short	0x0014


	//----- nvinfo : EIATTR_SW_WAR
	.align		4
.L_21:
        /*0074*/ 	.byte	0x04, 0x36
        /*0076*/ 	.short	(.L_23 - .L_22)
.L_22:
        /*0078*/ 	.word	0x00000008
.L_23:


//--------------------- .nv.callgraph             --------------------------
	.section	.nv.callgraph,"",@"SHT_CUDA_CALLGRAPH"
	.align	4
	.sectionentsize	8
	.align		4
        /*0000*/ 	.word	0x00000000
	.align		4
        /*0004*/ 	.word	0xffffffff
	.align		4
        /*0008*/ 	.word	0x00000000
	.align		4
        /*000c*/ 	.word	0xfffffffe
	.align		4
        /*0010*/ 	.word	0x00000000
	.align		4
        /*0014*/ 	.word	0xfffffffd
	.align		4
        /*0018*/ 	.word	0x00000000
	.align		4
        /*001c*/ 	.word	0xfffffffc


//--------------------- .text._Z10vectorSwapPfS_i --------------------------
	.section	.text._Z10vectorSwapPfS_i,"ax",@progbits
	.align	128
        .global         _Z10vectorSwapPfS_i
        .type           _Z10vectorSwapPfS_i,@function
        .size           _Z10vectorSwapPfS_i,(.L_x_4 - _Z10vectorSwapPfS_i)
        .other          _Z10vectorSwapPfS_i,@"STO_CUDA_ENTRY STV_DEFAULT"
_Z10vectorSwapPfS_i:
.text._Z10vectorSwapPfS_i:
[----:B------:R-:W-:Y:S01]  /*0000*/  LDC R1, c[0x0][0x37c] ;  /* 0x0000df00ff017b82 */ /* 0x000fe20000000800 */
[----:B------:R-:W0:Y:S01]  /*0010*/  LDCU UR5, c[0x0][0x390] ;  /* 0x00007200ff0577ac */ /* 0x000e220008000800 */
[----:B------:R-:W1:Y:S01]  /*0020*/  S2R R2, SR_CTAID.X ;  /* 0x0000000000027919 */ /* 0x000e620000002500 */
[----:B------:R-:W1:Y:S01]  /*0030*/  LDCU UR4, c[0x0][0x360] ;  /* 0x00006c00ff0477ac */ /* 0x000e620008000800 */
[----:B------:R-:W1:Y:S01]  /*0040*/  S2R R5, SR_TID.X ;  /* 0x0000000000057919 */ /* 0x000e620000002100 */
[----:B0-----:R-:W-:-:S04]  /*0050*/  I2FP.F32.S32 R0, UR5 ;  /* 0x0000000500007c45 */ /* 0x001fc80008201400 */
[----:B------:R-:W-:Y:S01]  /*0060*/  IADD3 R4, PT, PT, R0, -0xd000000, RZ ;  /* 0xf300000000047810 */ /* 0x000fe20007ffe0ff */
[----:B------:R0:W2:Y:S03]  /*0070*/  MUFU.RSQ R3, R0 ;  /* 0x0000000000037308 */ /* 0x0000a60000001400 */
[----:B------:R-:W-:Y:S01]  /*0080*/  ISETP.GT.U32.AND P0, PT, R4, 0x727fffff, PT ;  /* 0x727fffff0400780c */ /* 0x000fe20003f04070 */
[----:B-1----:R-:W-:-:S12]  /*0090*/  IMAD R2, R2, UR4, R5 ;  /* 0x0000000402027c24 */ /* 0x002fd8000f8e0205 */
[----:B0-----:R-:W-:Y:S05]  /*00a0*/  @!P0 BRA `(.L_x_0) ;  /* 0x00000000000c8947 */ /* 0x001fea0003800000 */
[----:B------:R-:W-:-:S07]  /*00b0*/  MOV R6, 0xd0 ;  /* 0x000000d000067802 */ /* 0x000fce0000000f00 */
[----:B--2---:R-:W-:Y:S05]  /*00c0*/  CALL.REL.NOINC `($__internal_0_$__cuda_sm20_sqrt_rn_f32_slowpath) ;  /* 0x0000000000f87944 */ /* 0x004fea0003c00000 */
[----:B------:R-:W-:Y:S05]  /*00d0*/  BRA `(.L_x_1) ;  /* 0x0000000000107947 */ /* 0x000fea0003800000 */
.L_x_0:
[----:B--2---:R-:W-:Y:S01]  /*00e0*/  FMUL.FTZ R5, R0, R3 ;  /* 0x0000000300057220 */ /* 0x004fe20000410000 */
[----:B------:R-:W-:-:S03]  /*00f0*/  FMUL.FTZ R3, R3, 0.5 ;  /* 0x3f00000003037820 */ /* 0x000fc60000410000 */
[----:B------:R-:W-:-:S04]  /*0100*/  FFMA R0, -R5, R5, R0 ;  /* 0x0000000505007223 */ /* 0x000fc80000000100 */
[----:B------:R-:W-:-:S07]  /*0110*/  FFMA R3, R0, R3, R5 ;  /* 0x0000000300037223 */ /* 0x000fce0000000005 */
.L_x_1:
[----:B------:R-:W0:Y:S02]  /*0120*/  LDCU UR4, c[0x0][0x390] ;  /* 0x00007200ff0477ac */ /* 0x000e240008000800 */
[----:B0-----:R-:W-:-:S13]  /*0130*/  ISETP.GE.AND P0, PT, R2, UR4, PT ;  /* 0x0000000402007c0c */ /* 0x001fda000bf06270 */
[----:B------:R-:W-:Y:S05]  /*0140*/  @P0 EXIT ;  /* 0x000000000000094d */ /* 0x000fea0003800000 */
[----:B------:R-:W0:Y:S01]  /*0150*/  F2I.TRUNC.NTZ R3, R3 ;  /* 0x0000000300037305 */ /* 0x000e22000020f100 */
[----:B------:R-:W-:Y:S01]  /*0160*/  IABS R8, R2 ;  /* 0x0000000200087213 */ /* 0x000fe20000000000 */
[----:B------:R-:W1:Y:S01]  /*0170*/  LDCU.64 UR4, c[0x0][0x358] ;  /* 0x00006b00ff0477ac */ /* 0x000e620008000a00 */
[-C--:B0-----:R-:W-:Y:S02]  /*0180*/  IABS R7, R3.reuse ;  /* 0x0000000300077213 */ /* 0x081fe40000000000 */
[----:B------:R-:W-:-:S03]  /*0190*/  IABS R10, R3 ;  /* 0x00000003000a7213 */ /* 0x000fc60000000000 */
[----:B------:R-:W0:Y:S08]  /*01a0*/  I2F.RP R0, R7 ;  /* 0x0000000700007306 */ /* 0x000e300000209400 */
[----:B0-----:R-:W0:Y:S02]  /*01b0*/  MUFU.RCP R0, R0 ;  /* 0x0000000000007308 */ /* 0x001e240000001000 */
[----:B0-----:R-:W-:-:S02]  /*01c0*/  VIADD R4, R0, 0xffffffe ;  /* 0x0ffffffe00047836 */ /* 0x001fc40000000000 */
[----:B------:R-:W-:-:S04]  /*01d0*/  IMAD.MOV R0, RZ, RZ, -R10 ;  /* 0x000000ffff007224 */ /* 0x000fc800078e0a0a */
[----:B------:R0:W2:Y:S02]  /*01e0*/  F2I.FTZ.U32.TRUNC.NTZ R5, R4 ;  /* 0x0000000400057305 */ /* 0x0000a4000021f000 */
[----:B0-----:R-:W-:Y:S01]  /*01f0*/  HFMA2 R4, -RZ, RZ, 0, 0 ;  /* 0x00000000ff047431 */ /* 0x001fe200000001ff */
[----:B--2---:R-:W-:-:S05]  /*0200*/  IADD3 R6, PT, PT, RZ, -R5, RZ ;  /* 0x80000005ff067210 */ /* 0x004fca0007ffe0ff */
[----:B------:R-:W-:Y:S02]  /*0210*/  IMAD R9, R6, R7, RZ ;  /* 0x0000000706097224 */ /* 0x000fe400078e02ff */
[----:B------:R-:W-:Y:S02]  /*0220*/  IMAD.MOV.U32 R6, RZ, RZ, R8 ;  /* 0x000000ffff067224 */ /* 0x000fe400078e0008 */
[----:B------:R-:W-:-:S06]  /*0230*/  IMAD.HI.U32 R5, R5, R9, R4 ;  /* 0x0000000905057227 */ /* 0x000fcc00078e0004 */
[----:B------:R-:W-:-:S04]  /*0240*/  IMAD.HI.U32 R5, R5, R6, RZ ;  /* 0x0000000605057227 */ /* 0x000fc800078e00ff */
[----:B------:R-:W-:-:S05]  /*0250*/  IMAD R0, R5, R0, R6 ;  /* 0x0000000005007224 */ /* 0x000fca00078e0206 */
[----:B------:R-:W-:-:S13]  /*0260*/  ISETP.GT.U32.AND P2, PT, R7, R0, PT ;  /* 0x000000000700720c */ /* 0x000fda0003f44070 */
[-C--:B------:R-:W-:Y:S01]  /*0270*/  @!P2 IADD3 R0, PT, PT, R0, -R7.reuse, RZ ;  /* 0x800000070000a210 */ /* 0x080fe20007ffe0ff */
[----:B------:R-:W-:Y:S01]  /*0280*/  @!P2 VIADD R5, R5, 0x1 ;  /* 0x000000010505a836 */ /* 0x000fe20000000000 */
[----:B------:R-:W-:Y:S02]  /*0290*/  ISETP.NE.AND P2, PT, R3, RZ, PT ;  /* 0x000000ff0300720c */ /* 0x000fe40003f45270 */
[----:B------:R-:W-:Y:S02]  /*02a0*/  ISETP.GE.U32.AND P0, PT, R0, R7, PT ;  /* 0x000000070000720c */ /* 0x000fe40003f06070 */
[----:B------:R-:W-:Y:S01]  /*02b0*/  LOP3.LUT R0, R2, R3, RZ, 0x3c, !PT ;  /* 0x0000000302007212 */ /* 0x000fe200078e3cff */
[----:B------:R-:W0:Y:S03]  /*02c0*/  LDC.64 R6, c[0x0][0x380] ;  /* 0x0000e000ff067b82 */ /* 0x000e260000000a00 */
[----:B------:R-:W-:-:S07]  /*02d0*/  ISETP.GE.AND P1, PT, R0, RZ, PT ;  /* 0x000000ff0000720c */ /* 0x000fce0003f26270 */
[----:B------:R-:W-:-:S05]  /*02e0*/  @P0 IADD3 R5, PT, PT, R5, 0x1, RZ ;  /* 0x0000000105050810 */ /* 0x000fca0007ffe0ff */
[----:B------:R-:W-:-:S05]  /*02f0*/  IMAD.MOV.U32 R8, RZ, RZ, R5 ;  /* 0x000000ffff087224 */ /* 0x000fca00078e0005 */
[----:B------:R-:W-:Y:S02]  /*0300*/  @!P1 IADD3 R8, PT, PT, -R8, RZ, RZ ;  /* 0x000000ff08089210 */ /* 0x000fe40007ffe1ff */
[----:B------:R-:W-:Y:S01]  /*0310*/  @!P2 LOP3.LUT R8, RZ, R3, RZ, 0x33, !PT ;  /* 0x00000003ff08a212 */ /* 0x000fe200078e33ff */
[----:B0-----:R-:W-:-:S04]  /*0320*/  IMAD.WIDE R4, R2, 0x4, R6 ;  /* 0x0000000402047825 */ /* 0x001fc800078e0206 */
[----:B------:R-:W-:-:S04]  /*0330*/  IMAD.MOV R0, RZ, RZ, -R8 ;  /* 0x000000ffff007224 */ /* 0x000fc800078e0a08 */
[C---:B------:R-:W-:Y:S01]  /*0340*/  IMAD R9, R3.reuse, R0, R2 ;  /* 0x0000000003097224 */ /* 0x040fe200078e0202 */
[----:B------:R-:W-:-:S04]  /*0350*/  IADD3 R0, PT, PT, R3, -0x1, RZ ;  /* 0xffffffff03007810 */ /* 0x000fc80007ffe0ff */
[C---:B------:R-:W-:Y:S02]  /*0360*/  ISETP.NE.AND P0, PT, R9.reuse, R0, PT ;  /* 0x000000000900720c */ /* 0x040fe40003f05270 */
[----:B------:R-:W-:-:S04]  /*0370*/  LOP3.LUT R0, R9, 0x1, RZ, 0xc0, !PT ;  /* 0x0000000109007812 */ /* 0x000fc800078ec0ff */
[----:B------:R-:W-:-:S13]  /*0380*/  ISETP.EQ.U32.OR P0, PT, R0, 0x1, !P0 ;  /* 0x000000010000780c */ /* 0x000fda0004702470 */
[----:B-1----:R-:W2:Y:S04]  /*0390*/  @!P0 LDG.E R13, desc[UR4][R4.64+0x4] ;  /* 0x00000404040d8981 */ /* 0x002ea8000c1e1900 */
[----:B------:R-:W3:Y:S01]  /*03a0*/  @!P0 LDG.E R11, desc[UR4][R4.64] ;  /* 0x00000004040b8981 */ /* 0x000ee2000c1e1900 */
[----:B------:R-:W-:-:S13]  /*03b0*/  ISETP.GE.AND P1, PT, R8, R9, PT ;  /* 0x000000090800720c */ /* 0x000fda0003f26270 */
[----:B------:R-:W-:Y:S02]  /*03c0*/  @!P1 IMAD R3, R3, R9, R8 ;  /* 0x0000000903039224 */ /* 0x000fe400078e0208 */
[----:B------:R-:W0:Y:S02]  /*03d0*/  @!P1 LDC.64 R8, c[0x0][0x388] ;  /* 0x0000e200ff089b82 */ /* 0x000e240000000a00 */
[----:B------:R-:W-:Y:S01]  /*03e0*/  @!P1 IMAD.WIDE R6, R3, 0x4, R6 ;  /* 0x0000000403069825 */ /* 0x000fe200078e0206 */
[----:B--2---:R1:W-:Y:S04]  /*03f0*/  @!P0 STG.E desc[UR4][R4.64], R13 ;  /* 0x0000000d04008986 */ /* 0x0043e8000c101904 */
[----:B---3--:R1:W-:Y:S01]  /*0400*/  @!P0 STG.E desc[UR4][R4.64+0x4], R11 ;  /* 0x0000040b04008986 */ /* 0x0083e2000c101904 */
[----:B------:R-:W-:Y:S06]  /*0410*/  BAR.SYNC.DEFER_BLOCKING 0x0 ;  /* 0x0000000000007b1d */ /* 0x000fec0000010000 */
[----:B------:R-:W2:Y:S01]  /*0420*/  @!P1 LDG.E R7, desc[UR4][R6.64] ;  /* 0x0000000406079981 */ /* 0x000ea2000c1e1900 */
[----:B0-----:R-:W-:-:S05]  /*0430*/  @!P1 IMAD.WIDE R8, R2, 0x4, R8 ;  /* 0x0000000402089825 */ /* 0x001fca00078e0208 */
[----:B--2---:R1:W-:Y:S01]  /*0440*/  @!P1 STG.E desc[UR4][R8.64], R7 ;  /* 0x0000000708009986 */ /* 0x0043e2000c101904 */
[----:B------:R-:W-:Y:S05]  /*0450*/  @!P1 EXIT ;  /* 0x000000000000994d */ /* 0x000fea0003800000 */
[----:B-1----:R-:W2:Y:S01]  /*0460*/  LDG.E R5, desc[UR4][R4.64] ;  /* 0x0000000404057981 */ /* 0x002ea2000c1e1900 */
[----:B------:R-:W0:Y:S02]  /*0470*/  LDC.64 R6, c[0x0][0x388] ;  /* 0x0000e200ff067b82 */ /* 0x000e240000000a00 */
[----:B0-----:R-:W-:-:S05]  /*0480*/  IMAD.WIDE R6, R2, 0x4, R6 ;  /* 0x0000000402067825 */ /* 0x001fca00078e0206 */
[----:B--2---:R-:W-:Y:S01]  /*0490*/  STG.E desc[UR4][R6.64], R5 ;  /* 0x0000000506007986 */ /* 0x004fe2000c101904 */
[----:B------:R-:W-:Y:S05]  /*04a0*/  EXIT ;  /* 0x000000000000794d */ /* 0x000fea0003800000 */
        .weak           $__internal_0_$__cuda_sm20_sqrt_rn_f32_slowpath
        .type           $__internal_0_$__cuda_sm20_sqrt_rn_f32_slowpath,@function
        .size           $__internal_0_$__cuda_sm20_sqrt_rn_f32_slowpath,(.L_x_4 - $__internal_0_$__cuda_sm20_sqrt_rn_f32_slowpath)
$__internal_0_$__cuda_sm20_sqrt_rn_f32_slowpath:
[----:B------:R-:W-:-:S13]  /*04b0*/  LOP3.LUT P0, RZ, R0, 0x7fffffff, RZ, 0xc0, !PT ;  /* 0x7fffffff00ff7812 */ /* 0x000fda000780c0ff */
[----:B------:R-:W-:Y:S01]  /*04c0*/  @!P0 IMAD.MOV.U32 R3, RZ, RZ, R0 ;  /* 0x000000ffff038224 */ /* 0x000fe200078e0000 */
[----:B------:R-:W-:Y:S06]  /*04d0*/  @!P0 BRA `(.L_x_2) ;  /* 0x0000000000448947 */ /* 0x000fec0003800000 */
[----:B------:R-:W-:-:S13]  /*04e0*/  FSETP.GEU.FTZ.AND P0, PT, R0, RZ, PT ;  /* 0x000000ff0000720b */ /* 0x000fda0003f1e000 */
[----:B------:R-:W-:Y:S01]  /*04f0*/  @!P0 MOV R3, 0x7fffffff ;  /* 0x7fffffff00038802 */ /* 0x000fe20000000f00 */
[----:B------:R-:W-:Y:S06]  /*0500*/  @!P0 BRA `(.L_x_2) ;  /* 0x0000000000388947 */ /* 0x000fec0003800000 */
[----:B------:R-:W-:-:S13]  /*0510*/  FSETP.GTU.FTZ.AND P0, PT, |R0|, +INF , PT ;  /* 0x7f8000000000780b */ /* 0x000fda0003f1c200 */
[----:B------:R-:W-:Y:S01]  /*0520*/  @P0 FADD.FTZ R3, R0, 1 ;  /* 0x3f80000000030421 */ /* 0x000fe20000010000 */
[----:B------:R-:W-:Y:S06]  /*0530*/  @P0 BRA `(.L_x_2) ;  /* 0x00000000002c0947 */ /* 0x000fec0003800000 */
[----:B------:R-:W-:-:S13]  /*0540*/  FSETP.NEU.FTZ.AND P0, PT, |R0|, +INF , PT ;  /* 0x7f8000000000780b */ /* 0x000fda0003f1d200 */
[----:B------:R-:W-:Y:S01]  /*0550*/  @!P0 IMAD.MOV.U32 R3, RZ, RZ, R0 ;  /* 0x000000ffff038224 */ /* 0x000fe200078e0000 */
[----:B------:R-:W-:Y:S06]  /*0560*/  @!P0 BRA `(.L_x_2) ;  /* 0x0000000000208947 */ /* 0x000fec0003800000 */
[----:B------:R-:W-:-:S04]  /*0570*/  FFMA R0, R0, 1.84467440737095516160e+19, RZ ;  /* 0x5f80000000007823 */ /* 0x000fc800000000ff */
[----:B------:R-:W0:Y:S02]  /*0580*/  MUFU.RSQ R3, R0 ;  /* 0x0000000000037308 */ /* 0x000e240000001400 */
[----:B0-----:R-:W-:Y:S01]  /*0590*/  FMUL.FTZ R5, R0, R3 ;  /* 0x0000000300057220 */ /* 0x001fe20000410000 */
[----:B------:R-:W-:-:S03]  /*05a0*/  FMUL.FTZ R3, R3, 0.5 ;  /* 0x3f00000003037820 */ /* 0x000fc60000410000 */
[----:B------:R-:W-:-:S04]  /*05b0*/  FADD.FTZ R4, -R5, -RZ ;  /* 0x800000ff05047221 */ /* 0x000fc80000010100 */
[----:B------:R-:W-:-:S04]  /*05c0*/  FFMA R4, R5, R4, R0 ;  /* 0x0000000405047223 */ /* 0x000fc80000000000 */
[----:B------:R-:W-:-:S04]  /*05d0*/  FFMA R3, R4, R3, R5 ;  /* 0x0000000304037223 */ /* 0x000fc80000000005 */
[----:B------:R-:W-:-:S07]  /*05e0*/  FMUL.FTZ R3, R3, 2.3283064365386962891e-10 ;  /* 0x2f80000003037820 */ /* 0x000fce0000410000 */
.L_x_2:
[----:B------:R-:W-:Y:S01]  /*05f0*/  HFMA2 R5, -RZ, RZ, 0, 0 ;  /* 0x00000000ff057431 */ /* 0x000fe200000001ff */
[----:B------:R-:W-:-:S04]  /*0600*/  MOV R4, R6 ;  /* 0x0000000600047202 */ /* 0x000fc80000000f00 */
[----:B------:R-:W-:Y:S05]  /*0610*/  RET.REL.NODEC R4 `(_Z10vectorSwapPfS_i) ;  /* 0xfffffff804787950 */ /* 0x000fea0003c3ffff */
.L_x_3:
[----:B------:R-:W-:-:S00]  /*0620*/  BRA `(.L_x_3) ;  /* 0xfffffffc00fc7947 */ /* 0x000fc0000383ffff */
[----:B------:R-:W-:-:S00]  /*0630*/  NOP ;  /* 0x0000000000007918 */ /* 0x000fc00000000000 */
        /* <DEDUP_REMOVED lines=12> */
.L_x_4:


//--------------------- .nv.shared.reserved.0     --------------------------
	.section	.nv.shared.reserved.0,"aw",@nobits
	.weak		__nv_reservedSMEM_offset_0_alias
	.size		__nv_reservedSMEM_offset_0_alias, 0, 64
	.other		__nv_reservedSMEM_offset_0_alias,@"STO_CUDA_RESERVED_SHARED STV_DEFAULT"
__nv_reservedSMEM_offset_0_alias:
	.zero		0
	.zero		64


//--------------------- .nv.constant0._Z10vectorSwapPfS_i --------------------------
	.section	.nv.constant0._Z10vectorSwapPfS_i,"a",@progbits
	.sectionflags	@""
	.align	4
.nv.constant0._Z10vectorSwapPfS_i:
	.zero		916


//--------------------- SYMBOLS --------------------------

	.type		.nv.reservedSmem.offset0,@object
	.size		.nv.reservedSmem.offset0,0x4
